//
// Generated by NVIDIA NVVM Compiler
//
// Compiler Build ID: CL-36424714
// Cuda compilation tools, release 13.0, V13.0.88
// Based on NVVM 20.0.0
//

.version 9.0
.target sm_100
.address_size 64

	// .globl	_Z16life_step_kernelPKbPbi
// _ZZ16life_step_kernelPKbPbiE11shared_grid has been demoted

.visible .entry _Z16life_step_kernelPKbPbi(
	.param .u64 .ptr .align 1 _Z16life_step_kernelPKbPbi_param_0,
	.param .u64 .ptr .align 1 _Z16life_step_kernelPKbPbi_param_1,
	.param .u32 _Z16life_step_kernelPKbPbi_param_2
)
{
	.reg .pred 	%p<33>;
	.reg .b16 	%rs<16>;
	.reg .b32 	%r<44>;
	.reg .b64 	%rd<15>;
	// demoted variable
	.shared .align 1 .b8 _ZZ16life_step_kernelPKbPbiE11shared_grid[324];
	ld.param.u64 	%rd4, [_Z16life_step_kernelPKbPbi_param_0];
	ld.param.u64 	%rd3, [_Z16life_step_kernelPKbPbi_param_1];
	ld.param.u32 	%r13, [_Z16life_step_kernelPKbPbi_param_2];
	cvta.to.global.u64 	%rd1, %rd4;
	mov.u32 	%r1, %tid.x;
	mov.u32 	%r2, %tid.y;
	mov.u32 	%r14, %ctaid.x;
	mov.u32 	%r15, %ntid.x;
	mad.lo.s32 	%r3, %r14, %r15, %r1;
	mov.u32 	%r16, %ctaid.y;
	mov.u32 	%r17, %ntid.y;
	mad.lo.s32 	%r18, %r16, %r17, %r2;
	max.s32 	%r19, %r3, %r18;
	setp.lt.s32 	%p1, %r19, %r13;
	setp.ge.s32 	%p4, %r19, %r13;
	mov.u32 	%r20, _ZZ16life_step_kernelPKbPbiE11shared_grid;
	mad.lo.s32 	%r5, %r2, 18, %r20;
	@%p4 bra 	$L__BB0_9;
	mul.lo.s32 	%r6, %r13, %r18;
	add.s32 	%r7, %r6, %r3;
	cvt.s64.s32 	%rd5, %r7;
	add.s64 	%rd2, %rd1, %rd5;
	ld.global.u8 	%rs2, [%rd2];
	add.s32 	%r8, %r5, 18;
	add.s32 	%r21, %r8, %r1;
	st.shared.u8 	[%r21+1], %rs2;
	setp.ne.s32 	%p5, %r1, 0;
	setp.lt.s32 	%p6, %r3, 1;
	or.pred  	%p7, %p5, %p6;
	@%p7 bra 	$L__BB0_3;
	add.s32 	%r22, %r7, -1;
	cvt.u64.u32 	%rd6, %r22;
	add.s64 	%rd7, %rd1, %rd6;
	ld.global.u8 	%rs3, [%rd7];
	st.shared.u8 	[%r8], %rs3;
$L__BB0_3:
	setp.ne.s32 	%p8, %r1, 15;
	add.s32 	%r9, %r13, -1;
	setp.ge.s32 	%p9, %r3, %r9;
	or.pred  	%p10, %p8, %p9;
	@%p10 bra 	$L__BB0_5;
	ld.global.u8 	%rs4, [%rd2+1];
	st.shared.u8 	[%r5+35], %rs4;
$L__BB0_5:
	setp.ne.s32 	%p11, %r2, 0;
	setp.eq.s32 	%p12, %r18, 0;
	add.s32 	%r10, %r20, %r1;
	or.pred  	%p13, %p11, %p12;
	@%p13 bra 	$L__BB0_7;
	sub.s32 	%r24, %r6, %r13;
	add.s32 	%r25, %r24, %r3;
	cvt.s64.s32 	%rd8, %r25;
	add.s64 	%rd9, %rd1, %rd8;
	ld.global.u8 	%rs5, [%rd9];
	st.shared.u8 	[%r10+1], %rs5;
$L__BB0_7:
	setp.ne.s32 	%p14, %r2, 15;
	setp.ge.u32 	%p15, %r18, %r9;
	or.pred  	%p16, %p14, %p15;
	@%p16 bra 	$L__BB0_9;
	cvt.s64.s32 	%rd10, %r13;
	add.s64 	%rd11, %rd2, %rd10;
	ld.global.u8 	%rs6, [%rd11];
	st.shared.u8 	[%r10+307], %rs6;
$L__BB0_9:
	bar.sync 	0;
	not.pred 	%p17, %p1;
	@%p17 bra 	$L__BB0_13;
	add.s32 	%r26, %r5, %r1;
	ld.shared.u8 	%rs7, [%r26];
	setp.ne.s16 	%p19, %rs7, 0;
	selp.u32 	%r27, 1, 0, %p19;
	ld.shared.u8 	%rs8, [%r26+1];
	setp.ne.s16 	%p20, %rs8, 0;
	selp.u32 	%r28, 1, 0, %p20;
	add.s32 	%r29, %r27, %r28;
	ld.shared.u8 	%rs9, [%r26+2];
	setp.ne.s16 	%p21, %rs9, 0;
	selp.u32 	%r30, 1, 0, %p21;
	add.s32 	%r31, %r29, %r30;
	ld.shared.u8 	%rs10, [%r26+18];
	setp.ne.s16 	%p22, %rs10, 0;
	selp.u32 	%r32, 1, 0, %p22;
	add.s32 	%r33, %r31, %r32;
	ld.shared.u8 	%rs11, [%r26+20];
	setp.ne.s16 	%p23, %rs11, 0;
	selp.u32 	%r34, 1, 0, %p23;
	add.s32 	%r35, %r33, %r34;
	ld.shared.u8 	%rs12, [%r26+36];
	setp.ne.s16 	%p24, %rs12, 0;
	selp.u32 	%r36, 1, 0, %p24;
	add.s32 	%r37, %r35, %r36;
	ld.shared.u8 	%rs13, [%r26+37];
	setp.ne.s16 	%p25, %rs13, 0;
	selp.u32 	%r38, 1, 0, %p25;
	add.s32 	%r39, %r37, %r38;
	ld.shared.u8 	%rs14, [%r26+38];
	setp.ne.s16 	%p26, %rs14, 0;
	selp.u32 	%r40, 1, 0, %p26;
	add.s32 	%r41, %r39, %r40;
	ld.shared.u8 	%rs1, [%r26+19];
	setp.ne.s16 	%p27, %rs1, 0;
	and.b32  	%r42, %r41, -2;
	setp.eq.s32 	%p28, %r42, 2;
	mov.pred 	%p32, -1;
	and.pred  	%p29, %p27, %p28;
	@%p29 bra 	$L__BB0_12;
	setp.eq.s16 	%p30, %rs1, 0;
	setp.eq.s32 	%p31, %r41, 3;
	and.pred  	%p32, %p30, %p31;
$L__BB0_12:
	selp.u16 	%rs15, 1, 0, %p32;
	mad.lo.s32 	%r43, %r13, %r18, %r3;
	cvt.s64.s32 	%rd12, %r43;
	cvta.to.global.u64 	%rd13, %rd3;
	add.s64 	%rd14, %rd13, %rd12;
	st.global.u8 	[%rd14], %rs15;
$L__BB0_13:
	ret;

}


// ===== COMPILED SASS (sm_100) =====

	.target	sm_100

	.elftype	@"ET_EXEC"


//--------------------- .note.nv.tkinfo           --------------------------
	.section	.note.nv.tkinfo,"",@"SHT_NOTE"
	.sectionflags	@"SHF_NOTE_NV_TKINFO"
	.tkinfo
        /*0018*/ 	.word	0x00000002
        /*0030*/ 	.string	""
        /*0030*/ 	.string	"ptxas"
        /*0030*/ 	.string	"Cuda compilation tools, release 13.0, V13.0.88"
        /*0030*/ 	.string	"Build cuda_13.0.r13.0/compiler.36424714_0"
        /*0030*/ 	.string	"-arch sm_100 -m 64 "



//--------------------- .note.nv.cuinfo           --------------------------
	.section	.note.nv.cuinfo,"",@"SHT_NOTE"
	.sectionflags	@"SHF_NOTE_NV_CUINFO"
        /*0018*/ 	.short	0x0002
        /*001a*/ 	.short	0x0064
        /*001c*/ 	.short	0x0082
	.zero		2


//--------------------- .nv.info                  --------------------------
	.section	.nv.info,"",@"SHT_CUDA_INFO"
	.align	4


	//----- nvinfo : EIATTR_REGCOUNT
	.align		4
        /*0000*/ 	.byte	0x04, 0x2f
        /*0002*/ 	.short	(.L_1 - .L_0)
	.align		4
.L_0:
        /*0004*/ 	.word	index@(_Z16life_step_kernelPKbPbi)
        /*0008*/ 	.word	0x00000016


	//----- nvinfo : EIATTR_FRAME_SIZE
	.align		4
.L_1:
        /*000c*/ 	.byte	0x04, 0x11
        /*000e*/ 	.short	(.L_3 - .L_2)
	.align		4
.L_2:
        /*0010*/ 	.word	index@(_Z16life_step_kernelPKbPbi)
        /*0014*/ 	.word	0x00000000


	//----- nvinfo : EIATTR_MIN_STACK_SIZE
	.align		4
.L_3:
        /*0018*/ 	.byte	0x04, 0x12
        /*001a*/ 	.short	(.L_5 - .L_4)
	.align		4
.L_4:
        /*001c*/ 	.word	index@(_Z16life_step_kernelPKbPbi)
        /*0020*/ 	.word	0x00000000
.L_5:


//--------------------- .nv.compat                --------------------------
	.section	.nv.compat,"",@"SHT_CUDA_COMPAT_INFO"
	.align	4
        /*0000*/ 	.byte	0x02, 0x09, 0x00, 0x00, 0x02, 0x02, 0x01, 0x00, 0x02, 0x05, 0x05, 0x00, 0x03, 0x07, 0x01, 0x01
        /*0010*/ 	.byte	0x02, 0x03, 0x00, 0x00, 0x02, 0x06, 0x01, 0x00, 0x04, 0x0b, 0x08, 0x00, 0x09, 0x00, 0x00, 0x00
        /*0020*/ 	.byte	0x00, 0x00, 0x00, 0x00


//--------------------- .nv.info._Z16life_step_kernelPKbPbi --------------------------
	.section	.nv.info._Z16life_step_kernelPKbPbi,"",@"SHT_CUDA_INFO"
	.sectionflags	@""
	.align	4


	//----- nvinfo : EIATTR_CUDA_API_VERSION
	.align		4
        /*0000*/ 	.byte	0x04, 0x37
        /*0002*/ 	.short	(.L_7 - .L_6)
.L_6:
        /*0004*/ 	.word	0x00000082


	//----- nvinfo : EIATTR_KPARAM_INFO
	.align		4
.L_7:
        /*0008*/ 	.byte	0x04, 0x17
        /*000a*/ 	.short	(.L_9 - .L_8)
.L_8:
        /*000c*/ 	.word	0x00000000
        /*0010*/ 	.short	0x0002
        /*0012*/ 	.short	0x0010
        /*0014*/ 	.byte	0x00, 0xf0, 0x11, 0x00


	//----- nvinfo : EIATTR_KPARAM_INFO
	.align		4
.L_9:
        /*0018*/ 	.byte	0x04, 0x17
        /*001a*/ 	.short	(.L_11 - .L_10)
.L_10:
        /*001c*/ 	.word	0x00000000
        /*0020*/ 	.short	0x0001
        /*0022*/ 	.short	0x0008
        /*0024*/ 	.byte	0x00, 0xf5, 0x21, 0x00


	//----- nvinfo : EIATTR_KPARAM_INFO
	.align		4
.L_11:
        /*0028*/ 	.byte	0x04, 0x17
        /*002a*/ 	.short	(.L_13 - .L_12)
.L_12:
        /*002c*/ 	.word	0x00000000
        /*0030*/ 	.short	0x0000
        /*0032*/ 	.short	0x0000
        /*0034*/ 	.byte	0x00, 0xf5, 0x21, 0x00


	//----- nvinfo : EIATTR_SPARSE_MMA_MASK
	.align		4
.L_13:
        /*0038*/ 	.byte	0x03, 0x50
        /*003a*/ 	.short	0x0000


	//----- nvinfo : EIATTR_MAXREG_COUNT
	.align		4
        /*003c*/ 	.byte	0x03, 0x1b
        /*003e*/ 	.short	0x00ff


	//----- nvinfo : EIATTR_NUM_BARRIERS
	.align		4
        /*0040*/ 	.byte	0x02, 0x4c
        /*0042*/ 	.byte	0x01
	.zero		1


	//----- nvinfo : EIATTR_MERCURY_ISA_VERSION
	.align		4
        /*0044*/ 	.byte	0x03, 0x5f
        /*0046*/ 	.short	0x0101


	//----- nvinfo : EIATTR_VRC_CTA_INIT_COUNT
	.align		4
        /*0048*/ 	.byte	0x02, 0x4a
	.zero		1
	.zero		1


	//----- nvinfo : EIATTR_EXIT_INSTR_OFFSETS
	.align		4
        /*004c*/ 	.byte	0x04, 0x1c
        /*004e*/ 	.short	(.L_15 - .L_14)


	//   ....[0]....
.L_14:
        /*0050*/ 	.word	0x00000380


	//   ....[1]....
        /*0054*/ 	.word	0x00000670


	//----- nvinfo : EIATTR_CRS_STACK_SIZE
	.align		4
.L_15:
        /*0058*/ 	.byte	0x04, 0x1e
        /*005a*/ 	.short	(.L_17 - .L_16)
.L_16:
        /*005c*/ 	.word	0x00000000


	//----- nvinfo : EIATTR_CBANK_PARAM_SIZE
	.align		4
.L_17:
        /*0060*/ 	.byte	0x03, 0x19
        /*0062*/ 	.short	0x0014


	//----- nvinfo : EIATTR_PARAM_CBANK
	.align		4
        /*0064*/ 	.byte	0x04, 0x0a
        /*0066*/ 	.short	(.L_19 - .L_18)
	.align		4
.L_18:
        /*0068*/ 	.word	index@(.nv.constant0._Z16life_step_kernelPKbPbi)
        /*006c*/ 	.short	0x0380
        /*006e*/ 	.short	0x0014


	//----- nvinfo : EIATTR_SW_WAR
	.align		4
.L_19:
        /*0070*/ 	.byte	0x04, 0x36
        /*0072*/ 	.short	(.L_21 - .L_20)
.L_20:
        /*0074*/ 	.word	0x00000008
.L_21:


//--------------------- .nv.callgraph             --------------------------
	.section	.nv.callgraph,"",@"SHT_CUDA_CALLGRAPH"
	.align	4
	.sectionentsize	8
	.align		4
        /*0000*/ 	.word	0x00000000
	.align		4
        /*0004*/ 	.word	0xffffffff
	.align		4
        /*0008*/ 	.word	0x00000000
	.align		4
        /*000c*/ 	.word	0xfffffffe
	.align		4
        /*0010*/ 	.word	0x00000000
	.align		4
        /*0014*/ 	.word	0xfffffffd
	.align		4
        /*0018*/ 	.word	0x00000000
	.align		4
        /*001c*/ 	.word	0xfffffffc


//--------------------- .text._Z16life_step_kernelPKbPbi --------------------------
	.section	.text._Z16life_step_kernelPKbPbi,"ax",@progbits
	.align	128
        .global         _Z16life_step_kernelPKbPbi
        .type           _Z16life_step_kernelPKbPbi,@function
        .size           _Z16life_step_kernelPKbPbi,(.L_x_3 - _Z16life_step_kernelPKbPbi)
        .other          _Z16life_step_kernelPKbPbi,@"STO_CUDA_ENTRY STV_DEFAULT"
_Z16life_step_kernelPKbPbi:
.text._Z16life_step_kernelPKbPbi:
[----:B------:R-:W-:Y:S01]  /*0000*/  LDC R1, c[0x0][0x37c] ;  /* 0x0000df00ff017b82 */ /* 0x000fe20000000800 */
[----:B------:R-:W0:Y:S07]  /*0010*/  S2R R17, SR_TID.X ;  /* 0x0000000000117919 */ /* 0x000e2e0000002100 */
[----:B------:R-:W0:Y:S01]  /*0020*/  S2UR UR4, SR_CTAID.X ;  /* 0x00000000000479c3 */ /* 0x000e220000002500 */
[----:B------:R-:W-:Y:S01]  /*0030*/  BSSY.RECONVERGENT B0, `(.L_x_0) ;  /* 0x0000033000007945 */ /* 0x000fe20003800200 */
[----:B------:R-:W1:Y:S06]  /*0040*/  S2R R6, SR_TID.Y ;  /* 0x0000000000067919 */ /* 0x000e6c0000002200 */
[----:B------:R-:W0:Y:S08]  /*0050*/  LDC R0, c[0x0][0x360] ;  /* 0x0000d800ff007b82 */ /* 0x000e300000000800 */
[----:B------:R-:W1:Y:S08]  /*0060*/  S2UR UR6, SR_CTAID.Y ;  /* 0x00000000000679c3 */ /* 0x000e700000002600 */
[----:B------:R-:W1:Y:S08]  /*0070*/  LDC R7, c[0x0][0x364] ;  /* 0x0000d900ff077b82 */ /* 0x000e700000000800 */
[----:B------:R-:W2:Y:S01]  /*0080*/  LDC R3, c[0x0][0x390] ;  /* 0x0000e400ff037b82 */ /* 0x000ea20000000800 */
[----:B0-----:R-:W-:Y:S01]  /*0090*/  IMAD R5, R0, UR4, R17 ;  /* 0x0000000400057c24 */ /* 0x001fe2000f8e0211 */
[----:B------:R-:W-:-:S06]  /*00a0*/  UMOV UR4, 0x400 ;  /* 0x0000040000047882 */ /* 0x000fcc0000000000 */
[----:B------:R-:W0:Y:S01]  /*00b0*/  S2UR UR5, SR_CgaCtaId ;  /* 0x00000000000579c3 */ /* 0x000e220000008800 */
[----:B-1----:R-:W-:Y:S01]  /*00c0*/  IMAD R0, R7, UR6, R6 ;  /* 0x0000000607007c24 */ /* 0x002fe2000f8e0206 */
[----:B------:R-:W1:Y:S04]  /*00d0*/  LDCU.64 UR6, c[0x0][0x358] ;  /* 0x00006b00ff0677ac */ /* 0x000e680008000a00 */
[----:B------:R-:W-:-:S04]  /*00e0*/  VIMNMX R2, PT, PT, R5, R0, !PT ;  /* 0x0000000005027248 */ /* 0x000fc80007fe0100 */
[CC--:B--2---:R-:W-:Y:S02]  /*00f0*/  ISETP.GE.AND P0, PT, R2.reuse, R3.reuse, PT ;  /* 0x000000030200720c */ /* 0x0c4fe40003f06270 */
[----:B------:R-:W-:Y:S01]  /*0100*/  ISETP.GE.AND P4, PT, R2, R3, PT ;  /* 0x000000030200720c */ /* 0x000fe20003f86270 */
[----:B0-----:R-:W-:-:S06]  /*0110*/  ULEA UR4, UR5, UR4, 0x18 ;  /* 0x0000000405047291 */ /* 0x001fcc000f8ec0ff */
[----:B------:R-:W-:-:S04]  /*0120*/  IMAD.U32 R7, RZ, RZ, UR4 ;  /* 0x00000004ff077e24 */ /* 0x000fc8000f8e00ff */
[----:B------:R-:W-:Y:S01]  /*0130*/  IMAD R2, R6, 0x12, R7 ;  /* 0x0000001206027824 */ /* 0x000fe200078e0207 */
[----:B-1----:R-:W-:Y:S06]  /*0140*/  @P0 BRA `(.L_x_1) ;  /* 0x0000000000840947 */ /* 0x002fec0003800000 */
[----:B------:R-:W-:Y:S01]  /*0150*/  ISETP.GE.AND P0, PT, R5, 0x1, PT ;  /* 0x000000010500780c */ /* 0x000fe20003f06270 */
[----:B------:R-:W0:Y:S01]  /*0160*/  LDCU.64 UR8, c[0x0][0x380] ;  /* 0x00007000ff0877ac */ /* 0x000e220008000a00 */
[C---:B------:R-:W-:Y:S01]  /*0170*/  ISETP.NE.AND P1, PT, R0.reuse, RZ, PT ;  /* 0x000000ff0000720c */ /* 0x040fe20003f25270 */
[----:B------:R-:W-:Y:S01]  /*0180*/  VIADD R4, R3, 0xffffffff ;  /* 0xffffffff03047836 */ /* 0x000fe20000000000 */
[----:B------:R-:W-:Y:S01]  /*0190*/  ISETP.NE.OR P0, PT, R17, RZ, !P0 ;  /* 0x000000ff1100720c */ /* 0x000fe20004705670 */
[----:B------:R-:W-:Y:S01]  /*01a0*/  IMAD R7, R0, R3, R5 ;  /* 0x0000000300077224 */ /* 0x000fe200078e0205 */
[----:B------:R-:W-:Y:S02]  /*01b0*/  ISETP.NE.OR P1, PT, R6, RZ, !P1 ;  /* 0x000000ff0600720c */ /* 0x000fe40004f25670 */
[-C--:B------:R-:W-:Y:S02]  /*01c0*/  ISETP.GE.U32.AND P2, PT, R0, R4.reuse, PT ;  /* 0x000000040000720c */ /* 0x080fe40003f46070 */
[----:B------:R-:W-:-:S02]  /*01d0*/  ISETP.GE.AND P3, PT, R5, R4, PT ;  /* 0x000000040500720c */ /* 0x000fc40003f66270 */
[----:B------:R-:W-:Y:S02]  /*01e0*/  ISETP.NE.OR P2, PT, R6, 0xf, P2 ;  /* 0x0000000f0600780c */ /* 0x000fe40001745670 */
[----:B------:R-:W-:-:S03]  /*01f0*/  ISETP.NE.OR P3, PT, R17, 0xf, P3 ;  /* 0x0000000f1100780c */ /* 0x000fc60001f65670 */
[C---:B------:R-:W-:Y:S02]  /*0200*/  @!P0 VIADD R8, R7.reuse, 0xffffffff ;  /* 0xffffffff07088836 */ /* 0x040fe40000000000 */
[-C--:B------:R-:W-:Y:S01]  /*0210*/  @!P1 IMAD R4, R0, R3.reuse, -R3 ;  /* 0x0000000300049224 */ /* 0x080fe200078e0a03 */
[----:B0-----:R-:W-:Y:S02]  /*0220*/  IADD3 R6, P5, PT, R7, UR8, RZ ;  /* 0x0000000807067c10 */ /* 0x001fe4000ffbe0ff */
[----:B------:R-:W-:Y:S01]  /*0230*/  @!P0 IADD3 R8, P6, PT, R8, UR8, RZ ;  /* 0x0000000808088c10 */ /* 0x000fe2000ffde0ff */
[----:B------:R-:W-:Y:S01]  /*0240*/  @!P1 IMAD.IADD R11, R5, 0x1, R4 ;  /* 0x00000001050b9824 */ /* 0x000fe200078e0204 */
[----:B------:R-:W-:Y:S02]  /*0250*/  LEA.HI.X.SX32 R7, R7, UR9, 0x1, P5 ;  /* 0x0000000907077c11 */ /* 0x000fe4000a8f0eff */
[----:B------:R-:W-:Y:S01]  /*0260*/  @!P2 IADD3 R12, P5, PT, R6, R3, RZ ;  /* 0x00000003060ca210 */ /* 0x000fe20007fbe0ff */
[----:B------:R-:W-:Y:S01]  /*0270*/  @!P0 IMAD.X R9, RZ, RZ, UR9, P6 ;  /* 0x00000009ff098e24 */ /* 0x000fe2000b0e06ff */
[----:B------:R-:W-:Y:S01]  /*0280*/  @!P1 IADD3 R10, P6, PT, R11, UR8, RZ ;  /* 0x000000080b0a9c10 */ /* 0x000fe2000ffde0ff */
[----:B------:R-:W2:Y:S01]  /*0290*/  LDG.E.U8 R4, desc[UR6][R6.64] ;  /* 0x0000000606047981 */ /* 0x000ea2000c1e1100 */
[----:B------:R-:W-:-:S02]  /*02a0*/  @!P2 LEA.HI.X.SX32 R13, R3, R7, 0x1, P5 ;  /* 0x00000007030da211 */ /* 0x000fc400028f0eff */
[----:B------:R-:W-:Y:S01]  /*02b0*/  @!P1 LEA.HI.X.SX32 R11, R11, UR9, 0x1, P6 ;  /* 0x000000090b0b9c11 */ /* 0x000fe2000b0f0eff */
[----:B------:R-:W3:Y:S04]  /*02c0*/  @!P3 LDG.E.U8 R15, desc[UR6][R6.64+0x1] ;  /* 0x00000106060fb981 */ /* 0x000ee8000c1e1100 */
[----:B------:R-:W4:Y:S04]  /*02d0*/  @!P0 LDG.E.U8 R9, desc[UR6][R8.64] ;  /* 0x0000000608098981 */ /* 0x000f28000c1e1100 */
[----:B------:R-:W5:Y:S04]  /*02e0*/  @!P2 LDG.E.U8 R12, desc[UR6][R12.64] ;  /* 0x000000060c0ca981 */ /* 0x000f68000c1e1100 */
[----:B------:R-:W5:Y:S01]  /*02f0*/  @!P1 LDG.E.U8 R10, desc[UR6][R10.64] ;  /* 0x000000060a0a9981 */ /* 0x000f62000c1e1100 */
[----:B------:R-:W-:-:S05]  /*0300*/  IMAD.IADD R19, R2, 0x1, R17 ;  /* 0x0000000102137824 */ /* 0x000fca00078e0211 */
[----:B--2---:R0:W-:Y:S04]  /*0310*/  STS.U8 [R19+0x13], R4 ;  /* 0x0000130413007388 */ /* 0x0041e80000000000 */
[----:B---3--:R0:W-:Y:S04]  /*0320*/  @!P3 STS.U8 [R2+0x23], R15 ;  /* 0x0000230f0200b388 */ /* 0x0081e80000000000 */
[----:B----4-:R0:W-:Y:S04]  /*0330*/  @!P0 STS.U8 [R2+0x12], R9 ;  /* 0x0000120902008388 */ /* 0x0101e80000000000 */
[----:B-----5:R0:W-:Y:S04]  /*0340*/  @!P2 STS.U8 [R17+UR4+0x133], R12 ;  /* 0x0001330c1100a988 */ /* 0x0201e80008000004 */
[----:B------:R0:W-:Y:S02]  /*0350*/  @!P1 STS.U8 [R17+UR4+0x1], R10 ;  /* 0x0000010a11009988 */ /* 0x0001e40008000004 */
.L_x_1:
[----:B------:R-:W-:Y:S05]  /*0360*/  BSYNC.RECONVERGENT B0 ;  /* 0x0000000000007941 */ /* 0x000fea0003800200 */
.L_x_0:
[----:B------:R-:W-:Y:S06]  /*0370*/  BAR.SYNC.DEFER_BLOCKING 0x0 ;  /* 0x0000000000007b1d */ /* 0x000fec0000010000 */
[----:B------:R-:W-:Y:S05]  /*0380*/  @P4 EXIT ;  /* 0x000000000000494d */ /* 0x000fea0003800000 */
[----:B0-----:R-:W-:Y:S01]  /*0390*/  IMAD.IADD R17, R2, 0x1, R17 ;  /* 0x0000000102117824 */ /* 0x001fe200078e0211 */
[----:B------:R-:W0:Y:S01]  /*03a0*/  LDCU.64 UR4, c[0x0][0x388] ;  /* 0x00007100ff0477ac */ /* 0x000e220008000a00 */
[----:B------:R-:W-:-:S03]  /*03b0*/  IMAD R0, R0, R3, R5 ;  /* 0x0000000300007224 */ /* 0x000fc600078e0205 */
[----:B------:R-:W1:Y:S04]  /*03c0*/  LDS.U8 R4, [R17+0x1] ;  /* 0x0000010011047984 */ /* 0x000e680000000000 */
[----:B------:R-:W2:Y:S04]  /*03d0*/  LDS.U8 R2, [R17] ;  /* 0x0000000011027984 */ /* 0x000ea80000000000 */
[----:B------:R-:W-:Y:S04]  /*03e0*/  LDS.U8 R6, [R17+0x2] ;  /* 0x0000020011067984 */ /* 0x000fe80000000000 */
[----:B------:R-:W3:Y:S04]  /*03f0*/  LDS.U8 R7, [R17+0x12] ;  /* 0x0000120011077984 */ /* 0x000ee80000000000 */
[----:B------:R-:W4:Y:S04]  /*0400*/  LDS.U8 R8, [R17+0x14] ;  /* 0x0000140011087984 */ /* 0x000f280000000000 */
[----:B------:R-:W5:Y:S04]  /*0410*/  LDS.U8 R9, [R17+0x24] ;  /* 0x0000240011097984 */ /* 0x000f680000000000 */
[----:B------:R-:W0:Y:S01]  /*0420*/  LDS.U8 R10, [R17+0x25] ;  /* 0x00002500110a7984 */ /* 0x000e220000000000 */
[----:B-1----:R-:W-:Y:S01]  /*0430*/  ISETP.NE.AND P1, PT, R4, RZ, PT ;  /* 0x000000ff0400720c */ /* 0x002fe20003f25270 */
[----:B------:R-:W-:Y:S01]  /*0440*/  IMAD.MOV.U32 R4, RZ, RZ, 0x2 ;  /* 0x00000002ff047424 */ /* 0x000fe200078e00ff */
[----:B--2---:R-:W-:-:S02]  /*0450*/  ISETP.NE.AND P0, PT, R2, RZ, PT ;  /* 0x000000ff0200720c */ /* 0x004fc40003f05270 */
[----:B------:R-:W-:-:S09]  /*0460*/  SEL R2, RZ, 0x1, !P1 ;  /* 0x00000001ff027807 */ /* 0x000fd20004800000 */
[----:B------:R-:W-:Y:S01]  /*0470*/  @!P1 IMAD.MOV R4, RZ, RZ, 0x1 ;  /* 0x00000001ff049424 */ /* 0x000fe200078e02ff */
[----:B---3--:R-:W-:Y:S01]  /*0480*/  ISETP.NE.AND P1, PT, R7, RZ, PT ;  /* 0x000000ff0700720c */ /* 0x008fe20003f25270 */
[----:B------:R-:W-:Y:S01]  /*0490*/  @!P0 IMAD.MOV R4, RZ, RZ, R2 ;  /* 0x000000ffff048224 */ /* 0x000fe200078e0202 */
[----:B------:R-:W-:Y:S01]  /*04a0*/  ISETP.NE.AND P0, PT, R6, RZ, PT ;  /* 0x000000ff0600720c */ /* 0x000fe20003f05270 */
[----:B------:R-:W1:Y:S02]  /*04b0*/  LDS.U8 R2, [R17+0x26] ;  /* 0x0000260011027984 */ /* 0x000e640000000000 */
[----:B------:R-:W-:-:S10]  /*04c0*/  VIADD R6, R4, 0x1 ;  /* 0x0000000104067836 */ /* 0x000fd40000000000 */
[----:B------:R-:W-:Y:S01]  /*04d0*/  @!P0 IMAD.MOV R6, RZ, RZ, R4 ;  /* 0x000000ffff068224 */ /* 0x000fe200078e0204 */
[----:B----4-:R-:W-:-:S03]  /*04e0*/  ISETP.NE.AND P0, PT, R8, RZ, PT ;  /* 0x000000ff0800720c */ /* 0x010fc60003f05270 */
[----:B------:R-:W-:Y:S02]  /*04f0*/  VIADD R4, R6, 0x1 ;  /* 0x0000000106047836 */ /* 0x000fe40000000000 */
[----:B------:R-:W-:Y:S01]  /*0500*/  @!P1 IMAD.MOV R4, RZ, RZ, R6 ;  /* 0x000000ffff049224 */ /* 0x000fe200078e0206 */
[----:B-----5:R-:W-:-:S03]  /*0510*/  ISETP.NE.AND P1, PT, R9, RZ, PT ;  /* 0x000000ff0900720c */ /* 0x020fc60003f25270 */
[----:B------:R-:W-:-:S04]  /*0520*/  VIADD R6, R4, 0x1 ;  /* 0x0000000104067836 */ /* 0x000fc80000000000 */
[----:B------:R-:W-:Y:S01]  /*0530*/  @!P0 IMAD.MOV R6, RZ, RZ, R4 ;  /* 0x000000ffff068224 */ /* 0x000fe200078e0204 */
[----:B0-----:R-:W-:Y:S01]  /*0540*/  ISETP.NE.AND P0, PT, R10, RZ, PT ;  /* 0x000000ff0a00720c */ /* 0x001fe20003f05270 */
[----:B------:R-:W0:Y:S02]  /*0550*/  LDS.U8 R4, [R17+0x13] ;  /* 0x0000130011047984 */ /* 0x000e240000000000 */
[----:B------:R-:W-:Y:S02]  /*0560*/  VIADD R7, R6, 0x1 ;  /* 0x0000000106077836 */ /* 0x000fe40000000000 */
[----:B------:R-:W-:-:S04]  /*0570*/  @!P1 IMAD.MOV R7, RZ, RZ, R6 ;  /* 0x000000ffff079224 */ /* 0x000fc800078e0206 */
[----:B------:R-:W-:Y:S01]  /*0580*/  VIADD R6, R7, 0x1 ;  /* 0x0000000107067836 */ /* 0x000fe20000000000 */
[----:B-1----:R-:W-:-:S03]  /*0590*/  ISETP.NE.AND P1, PT, R2, RZ, PT ;  /* 0x000000ff0200720c */ /* 0x002fc60003f25270 */
[----:B------:R-:W-:Y:S01]  /*05a0*/  @!P0 IMAD.MOV R6, RZ, RZ, R7 ;  /* 0x000000ffff068224 */ /* 0x000fe200078e0207 */
[----:B------:R-:W-:-:S03]  /*05b0*/  PLOP3.LUT P0, PT, PT, PT, PT, 0x80, 0x8 ;  /* 0x000000000008781c */ /* 0x000fc60003f0f070 */
[----:B------:R-:W-:-:S06]  /*05c0*/  VIADD R2, R6, 0x1 ;  /* 0x0000000106027836 */ /* 0x000fcc0000000000 */
[----:B------:R-:W-:-:S05]  /*05d0*/  @!P1 IMAD.MOV R2, RZ, RZ, R6 ;  /* 0x000000ffff029224 */ /* 0x000fca00078e0206 */
[----:B------:R-:W-:-:S04]  /*05e0*/  LOP3.LUT R6, R2, 0xfffffffe, RZ, 0xc0, !PT ;  /* 0xfffffffe02067812 */ /* 0x000fc800078ec0ff */
[----:B------:R-:W-:-:S04]  /*05f0*/  ISETP.NE.AND P1, PT, R6, 0x2, PT ;  /* 0x000000020600780c */ /* 0x000fc80003f25270 */
[----:B0-----:R-:W-:-:S13]  /*0600*/  ISETP.NE.AND P1, PT, R4, RZ, !P1 ;  /* 0x000000ff0400720c */ /* 0x001fda0004f25270 */
[----:B------:R-:W-:Y:S02]  /*0610*/  @!P1 ISETP.NE.AND P2, PT, R2, 0x3, PT ;  /* 0x000000030200980c */ /* 0x000fe40003f45270 */
[----:B------:R-:W-:Y:S02]  /*0620*/  IADD3 R2, P3, PT, R0, UR4, RZ ;  /* 0x0000000400027c10 */ /* 0x000fe4000ff7e0ff */
[----:B------:R-:W-:Y:S02]  /*0630*/  @!P1 ISETP.EQ.AND P0, PT, R4, RZ, !P2 ;  /* 0x000000ff0400920c */ /* 0x000fe40005702270 */
[----:B------:R-:W-:Y:S02]  /*0640*/  LEA.HI.X.SX32 R3, R0, UR5, 0x1, P3 ;  /* 0x0000000500037c11 */ /* 0x000fe400098f0eff */
[----:B------:R-:W-:-:S05]  /*0650*/  SEL R5, RZ, 0x1, !P0 ;  /* 0x00000001ff057807 */ /* 0x000fca0004000000 */
[----:B------:R-:W-:Y:S01]  /*0660*/  STG.E.U8 desc[UR6][R2.64], R5 ;  /* 0x0000000502007986 */ /* 0x000fe2000c101106 */
[----:B------:R-:W-:Y:S05]  /*0670*/  EXIT ;  /* 0x000000000000794d */ /* 0x000fea0003800000 */
.L_x_2:
[----:B------:R-:W-:-:S00]  /*0680*/  BRA `(.L_x_2) ;  /* 0xfffffffc00fc7947 */ /* 0x000fc0000383ffff */
[----:B------:R-:W-:-:S00]  /*0690*/  NOP ;  /* 0x0000000000007918 */ /* 0x000fc00000000000 */
        /* <DEDUP_REMOVED lines=14> */
.L_x_3:


//--------------------- .nv.shared._Z16life_step_kernelPKbPbi --------------------------
	.section	.nv.shared._Z16life_step_kernelPKbPbi,"aw",@nobits
	.sectionflags	@""
.nv.shared._Z16life_step_kernelPKbPbi:
	.zero		1348


//--------------------- .nv.shared.reserved.0     --------------------------
	.section	.nv.shared.reserved.0,"aw",@nobits
	.weak		__nv_reservedSMEM_offset_0_alias
	.size		__nv_reservedSMEM_offset_0_alias, 0, 64
	.other		__nv_reservedSMEM_offset_0_alias,@"STO_CUDA_RESERVED_SHARED STV_DEFAULT"
__nv_reservedSMEM_offset_0_alias:
	.zero		0
	.zero		64


//--------------------- .nv.constant0._Z16life_step_kernelPKbPbi --------------------------
	.section	.nv.constant0._Z16life_step_kernelPKbPbi,"a",@progbits
	.sectionflags	@""
	.align	4
.nv.constant0._Z16life_step_kernelPKbPbi:
	.zero		916


//--------------------- SYMBOLS --------------------------

	.type		.nv.reservedSmem.offset0,@object
	.size		.nv.reservedSmem.offset0,0x4
	.type		.nv.reservedSmem.cap,@object
	.size		.nv.reservedSmem.cap,0x4
